//
// Generated by NVIDIA NVVM Compiler
//
// Compiler Build ID: CL-36424714
// Cuda compilation tools, release 13.0, V13.0.88
// Based on NVVM 20.0.0
//

.version 9.0
.target sm_100
.address_size 64

	// .globl	_Z16GameOfLifeKernelPjS_ii
// _ZZ16GameOfLifeKernelPjS_iiE8shared_u has been demoted

.visible .entry _Z16GameOfLifeKernelPjS_ii(
	.param .u64 .ptr .align 1 _Z16GameOfLifeKernelPjS_ii_param_0,
	.param .u64 .ptr .align 1 _Z16GameOfLifeKernelPjS_ii_param_1,
	.param .u32 _Z16GameOfLifeKernelPjS_ii_param_2,
	.param .u32 _Z16GameOfLifeKernelPjS_ii_param_3
)
{
	.reg .pred 	%p<17>;
	.reg .b32 	%r<49>;
	.reg .b64 	%rd<9>;
	// demoted variable
	.shared .align 4 .b8 _ZZ16GameOfLifeKernelPjS_iiE8shared_u[4096];
	ld.param.u64 	%rd1, [_Z16GameOfLifeKernelPjS_ii_param_0];
	ld.param.u64 	%rd2, [_Z16GameOfLifeKernelPjS_ii_param_1];
	ld.param.u32 	%r11, [_Z16GameOfLifeKernelPjS_ii_param_2];
	ld.param.u32 	%r13, [_Z16GameOfLifeKernelPjS_ii_param_3];
	mov.u32 	%r14, %ctaid.x;
	mov.u32 	%r1, %ntid.x;
	add.s32 	%r15, %r1, -2;
	mov.u32 	%r2, %tid.x;
	mad.lo.s32 	%r3, %r15, %r14, %r2;
	mov.u32 	%r16, %ctaid.y;
	mov.u32 	%r4, %ntid.y;
	add.s32 	%r17, %r4, -2;
	mov.u32 	%r5, %tid.y;
	mad.lo.s32 	%r18, %r17, %r16, %r5;
	mad.lo.s32 	%r7, %r11, %r18, %r3;
	setp.ge.s32 	%p1, %r3, %r11;
	setp.ge.s32 	%p2, %r18, %r13;
	shl.b32 	%r19, %r5, 7;
	mov.u32 	%r20, _ZZ16GameOfLifeKernelPjS_iiE8shared_u;
	add.s32 	%r21, %r20, %r19;
	shl.b32 	%r22, %r2, 2;
	add.s32 	%r8, %r21, %r22;
	or.pred  	%p3, %p1, %p2;
	@%p3 bra 	$L__BB0_2;
	cvta.to.global.u64 	%rd3, %rd1;
	mul.wide.s32 	%rd4, %r7, 4;
	add.s64 	%rd5, %rd3, %rd4;
	ld.global.u32 	%r23, [%rd5];
	st.shared.u32 	[%r8], %r23;
$L__BB0_2:
	bar.sync 	0;
	add.s32 	%r24, %r11, -1;
	setp.ge.s32 	%p4, %r3, %r24;
	add.s32 	%r25, %r13, -1;
	setp.ge.s32 	%p5, %r18, %r25;
	or.pred  	%p6, %p4, %p5;
	@%p6 bra 	$L__BB0_9;
	setp.eq.s32 	%p7, %r2, 0;
	add.s32 	%r27, %r1, -1;
	setp.ge.u32 	%p8, %r2, %r27;
	setp.eq.s32 	%p9, %r5, 0;
	or.pred  	%p10, %p7, %p9;
	or.pred  	%p11, %p10, %p8;
	add.s32 	%r29, %r4, -1;
	setp.ge.u32 	%p12, %r5, %r29;
	or.pred  	%p13, %p11, %p12;
	@%p13 bra 	$L__BB0_9;
	ld.shared.u32 	%r32, [%r8+-132];
	ld.shared.u32 	%r33, [%r8+-128];
	add.s32 	%r34, %r33, %r32;
	ld.shared.u32 	%r35, [%r8+-124];
	add.s32 	%r36, %r34, %r35;
	ld.shared.u32 	%r37, [%r8+-4];
	add.s32 	%r38, %r36, %r37;
	ld.shared.u32 	%r39, [%r8+4];
	add.s32 	%r40, %r38, %r39;
	ld.shared.u32 	%r41, [%r8+124];
	add.s32 	%r42, %r40, %r41;
	ld.shared.u32 	%r43, [%r8+128];
	add.s32 	%r44, %r42, %r43;
	ld.shared.u32 	%r45, [%r8+132];
	add.s32 	%r31, %r44, %r45;
	mov.b32 	%r48, 1;
	setp.eq.s32 	%p14, %r31, 3;
	@%p14 bra 	$L__BB0_8;
	setp.ne.s32 	%p15, %r31, 2;
	@%p15 bra 	$L__BB0_7;
	ld.shared.u32 	%r46, [%r8];
	setp.ne.s32 	%p16, %r46, 0;
	selp.u32 	%r48, 1, 0, %p16;
	bra.uni 	$L__BB0_8;
$L__BB0_7:
	mov.b32 	%r48, 0;
$L__BB0_8:
	cvta.to.global.u64 	%rd6, %rd2;
	mul.wide.s32 	%rd7, %r7, 4;
	add.s64 	%rd8, %rd6, %rd7;
	st.global.u32 	[%rd8], %r48;
$L__BB0_9:
	bar.sync 	0;
	ret;

}
	// .globl	_Z12my_game_cudaPiS_S_i
.visible .entry _Z12my_game_cudaPiS_S_i(
	.param .u64 .ptr .align 1 _Z12my_game_cudaPiS_S_i_param_0,
	.param .u64 .ptr .align 1 _Z12my_game_cudaPiS_S_i_param_1,
	.param .u64 .ptr .align 1 _Z12my_game_cudaPiS_S_i_param_2,
	.param .u32 _Z12my_game_cudaPiS_S_i_param_3
)
{
	.reg .pred 	%p<2>;
	.reg .b32 	%r<9>;
	.reg .b64 	%rd<11>;

	ld.param.u64 	%rd1, [_Z12my_game_cudaPiS_S_i_param_0];
	ld.param.u64 	%rd2, [_Z12my_game_cudaPiS_S_i_param_1];
	ld.param.u64 	%rd3, [_Z12my_game_cudaPiS_S_i_param_2];
	ld.param.u32 	%r2, [_Z12my_game_cudaPiS_S_i_param_3];
	mov.u32 	%r3, %tid.x;
	mov.u32 	%r4, %ctaid.x;
	mov.u32 	%r5, %ntid.x;
	mad.lo.s32 	%r1, %r4, %r5, %r3;
	setp.ge.s32 	%p1, %r1, %r2;
	@%p1 bra 	$L__BB1_2;
	cvta.to.global.u64 	%rd4, %rd1;
	cvta.to.global.u64 	%rd5, %rd2;
	cvta.to.global.u64 	%rd6, %rd3;
	mul.wide.s32 	%rd7, %r1, 4;
	add.s64 	%rd8, %rd4, %rd7;
	ld.global.u32 	%r6, [%rd8];
	add.s64 	%rd9, %rd5, %rd7;
	ld.global.u32 	%r7, [%rd9];
	add.s32 	%r8, %r7, %r6;
	add.s64 	%rd10, %rd6, %rd7;
	st.global.u32 	[%rd10], %r8;
$L__BB1_2:
	ret;

}


// ===== COMPILED SASS (sm_100) =====

	.target	sm_100

	.elftype	@"ET_EXEC"


//--------------------- .note.nv.tkinfo           --------------------------
	.section	.note.nv.tkinfo,"",@"SHT_NOTE"
	.sectionflags	@"SHF_NOTE_NV_TKINFO"
	.tkinfo
        /*0018*/ 	.word	0x00000002
        /*0030*/ 	.string	""
        /*0030*/ 	.string	"ptxas"
        /*0030*/ 	.string	"Cuda compilation tools, release 13.0, V13.0.88"
        /*0030*/ 	.string	"Build cuda_13.0.r13.0/compiler.36424714_0"
        /*0030*/ 	.string	"-arch sm_100 -m 64 "



//--------------------- .note.nv.cuinfo           --------------------------
	.section	.note.nv.cuinfo,"",@"SHT_NOTE"
	.sectionflags	@"SHF_NOTE_NV_CUINFO"
        /*0018*/ 	.short	0x0002
        /*001a*/ 	.short	0x0064
        /*001c*/ 	.short	0x0082
	.zero		2


//--------------------- .nv.info                  --------------------------
	.section	.nv.info,"",@"SHT_CUDA_INFO"
	.align	4


	//----- nvinfo : EIATTR_REGCOUNT
	.align		4
        /*0000*/ 	.byte	0x04, 0x2f
        /*0002*/ 	.short	(.L_1 - .L_0)
	.align		4
.L_0:
        /*0004*/ 	.word	index@(_Z16GameOfLifeKernelPjS_ii)
        /*0008*/ 	.word	0x00000010


	//----- nvinfo : EIATTR_FRAME_SIZE
	.align		4
.L_1:
        /*000c*/ 	.byte	0x04, 0x11
        /*000e*/ 	.short	(.L_3 - .L_2)
	.align		4
.L_2:
        /*0010*/ 	.word	index@(_Z16GameOfLifeKernelPjS_ii)
        /*0014*/ 	.word	0x00000000


	//----- nvinfo : EIATTR_REGCOUNT
	.align		4
.L_3:
        /*0018*/ 	.byte	0x04, 0x2f
        /*001a*/ 	.short	(.L_5 - .L_4)
	.align		4
.L_4:
        /*001c*/ 	.word	index@(_Z12my_game_cudaPiS_S_i)
        /*0020*/ 	.word	0x0000000c


	//----- nvinfo : EIATTR_FRAME_SIZE
	.align		4
.L_5:
        /*0024*/ 	.byte	0x04, 0x11
        /*0026*/ 	.short	(.L_7 - .L_6)
	.align		4
.L_6:
        /*0028*/ 	.word	index@(_Z12my_game_cudaPiS_S_i)
        /*002c*/ 	.word	0x00000000


	//----- nvinfo : EIATTR_MIN_STACK_SIZE
	.align		4
.L_7:
        /*0030*/ 	.byte	0x04, 0x12
        /*0032*/ 	.short	(.L_9 - .L_8)
	.align		4
.L_8:
        /*0034*/ 	.word	index@(_Z12my_game_cudaPiS_S_i)
        /*0038*/ 	.word	0x00000000


	//----- nvinfo : EIATTR_MIN_STACK_SIZE
	.align		4
.L_9:
        /*003c*/ 	.byte	0x04, 0x12
        /*003e*/ 	.short	(.L_11 - .L_10)
	.align		4
.L_10:
        /*0040*/ 	.word	index@(_Z16GameOfLifeKernelPjS_ii)
        /*0044*/ 	.word	0x00000000
.L_11:


//--------------------- .nv.compat                --------------------------
	.section	.nv.compat,"",@"SHT_CUDA_COMPAT_INFO"
	.align	4
        /*0000*/ 	.byte	0x02, 0x09, 0x00, 0x00, 0x02, 0x02, 0x01, 0x00, 0x02, 0x05, 0x05, 0x00, 0x03, 0x07, 0x01, 0x01
        /*0010*/ 	.byte	0x02, 0x03, 0x00, 0x00, 0x02, 0x06, 0x01, 0x00, 0x04, 0x0b, 0x08, 0x00, 0x09, 0x00, 0x00, 0x00
        /*0020*/ 	.byte	0x00, 0x00, 0x00, 0x00


//--------------------- .nv.info._Z12my_game_cudaPiS_S_i --------------------------
	.section	.nv.info._Z12my_game_cudaPiS_S_i,"",@"SHT_CUDA_INFO"
	.sectionflags	@""
	.align	4


	//----- nvinfo : EIATTR_CUDA_API_VERSION
	.align		4
        /*0000*/ 	.byte	0x04, 0x37
        /*0002*/ 	.short	(.L_13 - .L_12)
.L_12:
        /*0004*/ 	.word	0x00000082


	//----- nvinfo : EIATTR_KPARAM_INFO
	.align		4
.L_13:
        /*0008*/ 	.byte	0x04, 0x17
        /*000a*/ 	.short	(.L_15 - .L_14)
.L_14:
        /*000c*/ 	.word	0x00000000
        /*0010*/ 	.short	0x0003
        /*0012*/ 	.short	0x0018
        /*0014*/ 	.byte	0x00, 0xf0, 0x11, 0x00


	//----- nvinfo : EIATTR_KPARAM_INFO
	.align		4
.L_15:
        /*0018*/ 	.byte	0x04, 0x17
        /*001a*/ 	.short	(.L_17 - .L_16)
.L_16:
        /*001c*/ 	.word	0x00000000
        /*0020*/ 	.short	0x0002
        /*0022*/ 	.short	0x0010
        /*0024*/ 	.byte	0x00, 0xf5, 0x21, 0x00


	//----- nvinfo : EIATTR_KPARAM_INFO
	.align		4
.L_17:
        /*0028*/ 	.byte	0x04, 0x17
        /*002a*/ 	.short	(.L_19 - .L_18)
.L_18:
        /*002c*/ 	.word	0x00000000
        /*0030*/ 	.short	0x0001
        /*0032*/ 	.short	0x0008
        /*0034*/ 	.byte	0x00, 0xf5, 0x21, 0x00


	//----- nvinfo : EIATTR_KPARAM_INFO
	.align		4
.L_19:
        /*0038*/ 	.byte	0x04, 0x17
        /*003a*/ 	.short	(.L_21 - .L_20)
.L_20:
        /*003c*/ 	.word	0x00000000
        /*0040*/ 	.short	0x0000
        /*0042*/ 	.short	0x0000
        /*0044*/ 	.byte	0x00, 0xf5, 0x21, 0x00


	//----- nvinfo : EIATTR_SPARSE_MMA_MASK
	.align		4
.L_21:
        /*0048*/ 	.byte	0x03, 0x50
        /*004a*/ 	.short	0x0000


	//----- nvinfo : EIATTR_MAXREG_COUNT
	.align		4
        /*004c*/ 	.byte	0x03, 0x1b
        /*004e*/ 	.short	0x00ff


	//----- nvinfo : EIATTR_MERCURY_ISA_VERSION
	.align		4
        /*0050*/ 	.byte	0x03, 0x5f
        /*0052*/ 	.short	0x0101


	//----- nvinfo : EIATTR_VRC_CTA_INIT_COUNT
	.align		4
        /*0054*/ 	.byte	0x02, 0x4a
	.zero		1
	.zero		1


	//----- nvinfo : EIATTR_EXIT_INSTR_OFFSETS
	.align		4
        /*0058*/ 	.byte	0x04, 0x1c
        /*005a*/ 	.short	(.L_23 - .L_22)


	//   ....[0]....
.L_22:
        /*005c*/ 	.word	0x00000070


	//   ....[1]....
        /*0060*/ 	.word	0x00000130


	//----- nvinfo : EIATTR_CBANK_PARAM_SIZE
	.align		4
.L_23:
        /*0064*/ 	.byte	0x03, 0x19
        /*0066*/ 	.short	0x001c


	//----- nvinfo : EIATTR_PARAM_CBANK
	.align		4
        /*0068*/ 	.byte	0x04, 0x0a
        /*006a*/ 	.short	(.L_25 - .L_24)
	.align		4
.L_24:
        /*006c*/ 	.word	index@(.nv.constant0._Z12my_game_cudaPiS_S_i)
        /*0070*/ 	.short	0x0380
        /*0072*/ 	.short	0x001c


	//----- nvinfo : EIATTR_SW_WAR
	.align		4
.L_25:
        /*0074*/ 	.byte	0x04, 0x36
        /*0076*/ 	.short	(.L_27 - .L_26)
.L_26:
        /*0078*/ 	.word	0x00000008
.L_27:


//--------------------- .nv.info._Z16GameOfLifeKernelPjS_ii --------------------------
	.section	.nv.info._Z16GameOfLifeKernelPjS_ii,"",@"SHT_CUDA_INFO"
	.sectionflags	@""
	.align	4


	//----- nvinfo : EIATTR_CUDA_API_VERSION
	.align		4
        /*0000*/ 	.byte	0x04, 0x37
        /*0002*/ 	.short	(.L_29 - .L_28)
.L_28:
        /*0004*/ 	.word	0x00000082


	//----- nvinfo : EIATTR_KPARAM_INFO
	.align		4
.L_29:
        /*0008*/ 	.byte	0x04, 0x17
        /*000a*/ 	.short	(.L_31 - .L_30)
.L_30:
        /*000c*/ 	.word	0x00000000
        /*0010*/ 	.short	0x0003
        /*0012*/ 	.short	0x0014
        /*0014*/ 	.byte	0x00, 0xf0, 0x11, 0x00


	//----- nvinfo : EIATTR_KPARAM_INFO
	.align		4
.L_31:
        /*0018*/ 	.byte	0x04, 0x17
        /*001a*/ 	.short	(.L_33 - .L_32)
.L_32:
        /*001c*/ 	.word	0x00000000
        /*0020*/ 	.short	0x0002
        /*0022*/ 	.short	0x0010
        /*0024*/ 	.byte	0x00, 0xf0, 0x11, 0x00


	//----- nvinfo : EIATTR_KPARAM_INFO
	.align		4
.L_33:
        /*0028*/ 	.byte	0x04, 0x17
        /*002a*/ 	.short	(.L_35 - .L_34)
.L_34:
        /*002c*/ 	.word	0x00000000
        /*0030*/ 	.short	0x0001
        /*0032*/ 	.short	0x0008
        /*0034*/ 	.byte	0x00, 0xf5, 0x21, 0x00


	//----- nvinfo : EIATTR_KPARAM_INFO
	.align		4
.L_35:
        /*0038*/ 	.byte	0x04, 0x17
        /*003a*/ 	.short	(.L_37 - .L_36)
.L_36:
        /*003c*/ 	.word	0x00000000
        /*0040*/ 	.short	0x0000
        /*0042*/ 	.short	0x0000
        /*0044*/ 	.byte	0x00, 0xf5, 0x21, 0x00


	//----- nvinfo : EIATTR_SPARSE_MMA_MASK
	.align		4
.L_37:
        /*0048*/ 	.byte	0x03, 0x50
        /*004a*/ 	.short	0x0000


	//----- nvinfo : EIATTR_MAXREG_COUNT
	.align		4
        /*004c*/ 	.byte	0x03, 0x1b
        /*004e*/ 	.short	0x00ff


	//----- nvinfo : EIATTR_NUM_BARRIERS
	.align		4
        /*0050*/ 	.byte	0x02, 0x4c
        /*0052*/ 	.byte	0x01
	.zero		1


	//----- nvinfo : EIATTR_MERCURY_ISA_VERSION
	.align		4
        /*0054*/ 	.byte	0x03, 0x5f
        /*0056*/ 	.short	0x0101


	//----- nvinfo : EIATTR_VRC_CTA_INIT_COUNT
	.align		4
        /*0058*/ 	.byte	0x02, 0x4a
	.zero		1
	.zero		1


	//----- nvinfo : EIATTR_EXIT_INSTR_OFFSETS
	.align		4
        /*005c*/ 	.byte	0x04, 0x1c
        /*005e*/ 	.short	(.L_39 - .L_38)


	//   ....[0]....
.L_38:
        /*0060*/ 	.word	0x00000420


	//----- nvinfo : EIATTR_CRS_STACK_SIZE
	.align		4
.L_39:
        /*0064*/ 	.byte	0x04, 0x1e
        /*0066*/ 	.short	(.L_41 - .L_40)
.L_40:
        /*0068*/ 	.word	0x00000000


	//----- nvinfo : EIATTR_CBANK_PARAM_SIZE
	.align		4
.L_41:
        /*006c*/ 	.byte	0x03, 0x19
        /*006e*/ 	.short	0x0018


	//----- nvinfo : EIATTR_PARAM_CBANK
	.align		4
        /*0070*/ 	.byte	0x04, 0x0a
        /*0072*/ 	.short	(.L_43 - .L_42)
	.align		4
.L_42:
        /*0074*/ 	.word	index@(.nv.constant0._Z16GameOfLifeKernelPjS_ii)
        /*0078*/ 	.short	0x0380
        /*007a*/ 	.short	0x0018


	//----- nvinfo : EIATTR_SW_WAR
	.align		4
.L_43:
        /*007c*/ 	.byte	0x04, 0x36
        /*007e*/ 	.short	(.L_45 - .L_44)
.L_44:
        /*0080*/ 	.word	0x00000008
.L_45:


//--------------------- .nv.callgraph             --------------------------
	.section	.nv.callgraph,"",@"SHT_CUDA_CALLGRAPH"
	.align	4
	.sectionentsize	8
	.align		4
        /*0000*/ 	.word	0x00000000
	.align		4
        /*0004*/ 	.word	0xffffffff
	.align		4
        /*0008*/ 	.word	0x00000000
	.align		4
        /*000c*/ 	.word	0xfffffffe
	.align		4
        /*0010*/ 	.word	0x00000000
	.align		4
        /*0014*/ 	.word	0xfffffffd
	.align		4
        /*0018*/ 	.word	0x00000000
	.align		4
        /*001c*/ 	.word	0xfffffffc


//--------------------- .text._Z12my_game_cudaPiS_S_i --------------------------
	.section	.text._Z12my_game_cudaPiS_S_i,"ax",@progbits
	.align	128
        .global         _Z12my_game_cudaPiS_S_i
        .type           _Z12my_game_cudaPiS_S_i,@function
        .size           _Z12my_game_cudaPiS_S_i,(.L_x_6 - _Z12my_game_cudaPiS_S_i)
        .other          _Z12my_game_cudaPiS_S_i,@"STO_CUDA_ENTRY STV_DEFAULT"
_Z12my_game_cudaPiS_S_i:
.text._Z12my_game_cudaPiS_S_i:
[----:B------:R-:W-:Y:S01]  /*0000*/  LDC R1, c[0x0][0x37c] ;  /* 0x0000df00ff017b82 */ /* 0x000fe20000000800 */
[----:B------:R-:W0:Y:S07]  /*0010*/  S2R R9, SR_TID.X ;  /* 0x0000000000097919 */ /* 0x000e2e0000002100 */
[----:B------:R-:W0:Y:S01]  /*0020*/  S2UR UR4, SR_CTAID.X ;  /* 0x00000000000479c3 */ /* 0x000e220000002500 */
[----:B------:R-:W1:Y:S07]  /*0030*/  LDCU UR5, c[0x0][0x398] ;  /* 0x00007300ff0577ac */ /* 0x000e6e0008000800 */
[----:B------:R-:W0:Y:S02]  /*0040*/  LDC R0, c[0x0][0x360] ;  /* 0x0000d800ff007b82 */ /* 0x000e240000000800 */
[----:B0-----:R-:W-:-:S05]  /*0050*/  IMAD R9, R0, UR4, R9 ;  /* 0x0000000400097c24 */ /* 0x001fca000f8e0209 */
[----:B-1----:R-:W-:-:S13]  /*0060*/  ISETP.GE.AND P0, PT, R9, UR5, PT ;  /* 0x0000000509007c0c */ /* 0x002fda000bf06270 */
[----:B------:R-:W-:Y:S05]  /*0070*/  @P0 EXIT ;  /* 0x000000000000094d */ /* 0x000fea0003800000 */
[----:B------:R-:W0:Y:S01]  /*0080*/  LDC.64 R2, c[0x0][0x380] ;  /* 0x0000e000ff027b82 */ /* 0x000e220000000a00 */
[----:B------:R-:W1:Y:S07]  /*0090*/  LDCU.64 UR4, c[0x0][0x358] ;  /* 0x00006b00ff0477ac */ /* 0x000e6e0008000a00 */
[----:B------:R-:W2:Y:S08]  /*00a0*/  LDC.64 R4, c[0x0][0x388] ;  /* 0x0000e200ff047b82 */ /* 0x000eb00000000a00 */
[----:B------:R-:W3:Y:S01]  /*00b0*/  LDC.64 R6, c[0x0][0x390] ;  /* 0x0000e400ff067b82 */ /* 0x000ee20000000a00 */
[----:B0-----:R-:W-:-:S06]  /*00c0*/  IMAD.WIDE R2, R9, 0x4, R2 ;  /* 0x0000000409027825 */ /* 0x001fcc00078e0202 */
[----:B-1----:R-:W4:Y:S01]  /*00d0*/  LDG.E R2, desc[UR4][R2.64] ;  /* 0x0000000402027981 */ /* 0x002f22000c1e1900 */
[----:B--2---:R-:W-:-:S06]  /*00e0*/  IMAD.WIDE R4, R9, 0x4, R4 ;  /* 0x0000000409047825 */ /* 0x004fcc00078e0204 */
[----:B------:R-:W4:Y:S01]  /*00f0*/  LDG.E R5, desc[UR4][R4.64] ;  /* 0x0000000404057981 */ /* 0x000f22000c1e1900 */
[----:B---3--:R-:W-:Y:S01]  /*0100*/  IMAD.WIDE R6, R9, 0x4, R6 ;  /* 0x0000000409067825 */ /* 0x008fe200078e0206 */
[----:B----4-:R-:W-:-:S05]  /*0110*/  IADD3 R9, PT, PT, R2, R5, RZ ;  /* 0x0000000502097210 */ /* 0x010fca0007ffe0ff */
[----:B------:R-:W-:Y:S01]  /*0120*/  STG.E desc[UR4][R6.64], R9 ;  /* 0x0000000906007986 */ /* 0x000fe2000c101904 */
[----:B------:R-:W-:Y:S05]  /*0130*/  EXIT ;  /* 0x000000000000794d */ /* 0x000fea0003800000 */
.L_x_0:
[----:B------:R-:W-:-:S00]  /*0140*/  BRA `(.L_x_0) ;  /* 0xfffffffc00fc7947 */ /* 0x000fc0000383ffff */
[----:B------:R-:W-:-:S00]  /*0150*/  NOP ;  /* 0x0000000000007918 */ /* 0x000fc00000000000 */
        /* <DEDUP_REMOVED lines=10> */
.L_x_6:


//--------------------- .text._Z16GameOfLifeKernelPjS_ii --------------------------
	.section	.text._Z16GameOfLifeKernelPjS_ii,"ax",@progbits
	.align	128
        .global         _Z16GameOfLifeKernelPjS_ii
        .type           _Z16GameOfLifeKernelPjS_ii,@function
        .size           _Z16GameOfLifeKernelPjS_ii,(.L_x_7 - _Z16GameOfLifeKernelPjS_ii)
        .other          _Z16GameOfLifeKernelPjS_ii,@"STO_CUDA_ENTRY STV_DEFAULT"
_Z16GameOfLifeKernelPjS_ii:
.text._Z16GameOfLifeKernelPjS_ii:
[----:B------:R-:W-:Y:S01]  /*0000*/  LDC R1, c[0x0][0x37c] ;  /* 0x0000df00ff017b82 */ /* 0x000fe20000000800 */
[----:B------:R-:W0:Y:S07]  /*0010*/  S2R R11, SR_TID.Y ;  /* 0x00000000000b7919 */ /* 0x000e2e0000002200 */
[----:B------:R-:W1:Y:S01]  /*0020*/  LDC R6, c[0x0][0x360] ;  /* 0x0000d800ff067b82 */ /* 0x000e620000000800 */
[----:B------:R-:W2:Y:S01]  /*0030*/  LDCU.64 UR6, c[0x0][0x390] ;  /* 0x00007200ff0677ac */ /* 0x000ea20008000a00 */
[----:B------:R-:W3:Y:S01]  /*0040*/  S2R R9, SR_TID.X ;  /* 0x0000000000097919 */ /* 0x000ee20000002100 */
[----:B------:R-:W4:Y:S05]  /*0050*/  LDCU.64 UR8, c[0x0][0x358] ;  /* 0x00006b00ff0877ac */ /* 0x000f2a0008000a00 */
[----:B------:R-:W5:Y:S08]  /*0060*/  LDC R8, c[0x0][0x364] ;  /* 0x0000d900ff087b82 */ /* 0x000f700000000800 */
[----:B------:R-:W0:Y:S08]  /*0070*/  S2UR UR5, SR_CTAID.Y ;  /* 0x00000000000579c3 */ /* 0x000e300000002600 */
[----:B------:R-:W3:Y:S01]  /*0080*/  S2UR UR4, SR_CTAID.X ;  /* 0x00000000000479c3 */ /* 0x000ee20000002500 */
[----:B-1----:R-:W-:-:S02]  /*0090*/  VIADD R0, R6, 0xfffffffe ;  /* 0xfffffffe06007836 */ /* 0x002fc40000000000 */
[----:B-----5:R-:W-:-:S04]  /*00a0*/  VIADD R2, R8, 0xfffffffe ;  /* 0xfffffffe08027836 */ /* 0x020fc80000000000 */
[----:B0-----:R-:W-:-:S05]  /*00b0*/  IMAD R7, R2, UR5, R11 ;  /* 0x0000000502077c24 */ /* 0x001fca000f8e020b */
[----:B--2---:R-:W-:Y:S01]  /*00c0*/  ISETP.GE.AND P0, PT, R7, UR7, PT ;  /* 0x0000000707007c0c */ /* 0x004fe2000bf06270 */
[----:B---3--:R-:W-:-:S04]  /*00d0*/  IMAD R0, R0, UR4, R9 ;  /* 0x0000000400007c24 */ /* 0x008fc8000f8e0209 */
[----:B------:R-:W-:Y:S01]  /*00e0*/  IMAD R5, R7, UR6, R0 ;  /* 0x0000000607057c24 */ /* 0x000fe2000f8e0200 */
[----:B------:R-:W-:-:S13]  /*00f0*/  ISETP.GE.OR P0, PT, R0, UR6, P0 ;  /* 0x0000000600007c0c */ /* 0x000fda0008706670 */
[----:B------:R-:W0:Y:S02]  /*0100*/  @!P0 LDC.64 R2, c[0x0][0x380] ;  /* 0x0000e000ff028b82 */ /* 0x000e240000000a00 */
[----:B0-----:R-:W-:-:S06]  /*0110*/  @!P0 IMAD.WIDE R2, R5, 0x4, R2 ;  /* 0x0000000405028825 */ /* 0x001fcc00078e0202 */
[----:B----4-:R-:W2:Y:S01]  /*0120*/  @!P0 LDG.E R3, desc[UR8][R2.64] ;  /* 0x0000000802038981 */ /* 0x010ea2000c1e1900 */
[----:B------:R-:W0:Y:S01]  /*0130*/  S2UR UR5, SR_CgaCtaId ;  /* 0x00000000000579c3 */ /* 0x000e220000008800 */
[----:B------:R-:W-:Y:S01]  /*0140*/  UMOV UR4, 0x400 ;  /* 0x0000040000047882 */ /* 0x000fe20000000000 */
[----:B------:R-:W-:Y:S01]  /*0150*/  BSSY.RECONVERGENT B0, `(.L_x_1) ;  /* 0x000002b000007945 */ /* 0x000fe20003800200 */
[----:B0-----:R-:W-:Y:S02]  /*0160*/  ULEA UR4, UR5, UR4, 0x18 ;  /* 0x0000000405047291 */ /* 0x001fe4000f8ec0ff */
[----:B------:R-:W-:-:S04]  /*0170*/  UIADD3 UR5, UPT, UPT, UR7, -0x1, URZ ;  /* 0xffffffff07057890 */ /* 0x000fc8000fffe0ff */
[----:B------:R-:W-:Y:S01]  /*0180*/  LEA R4, R11, UR4, 0x7 ;  /* 0x000000040b047c11 */ /* 0x000fe2000f8e38ff */
[----:B------:R-:W-:-:S04]  /*0190*/  UIADD3 UR4, UPT, UPT, UR6, -0x1, URZ ;  /* 0xffffffff06047890 */ /* 0x000fc8000fffe0ff */
[----:B------:R-:W-:-:S05]  /*01a0*/  IMAD R4, R9, 0x4, R4 ;  /* 0x0000000409047824 */ /* 0x000fca00078e0204 */
[----:B--2---:R0:W-:Y:S01]  /*01b0*/  @!P0 STS [R4], R3 ;  /* 0x0000000304008388 */ /* 0x0041e20000000800 */
[----:B------:R-:W-:Y:S01]  /*01c0*/  BAR.SYNC.DEFER_BLOCKING 0x0 ;  /* 0x0000000000007b1d */ /* 0x000fe20000010000 */
[----:B------:R-:W-:-:S04]  /*01d0*/  ISETP.GE.AND P0, PT, R7, UR5, PT ;  /* 0x0000000507007c0c */ /* 0x000fc8000bf06270 */
[----:B------:R-:W-:-:S13]  /*01e0*/  ISETP.GE.OR P0, PT, R0, UR4, P0 ;  /* 0x0000000400007c0c */ /* 0x000fda0008706670 */
[----:B0-----:R-:W-:Y:S05]  /*01f0*/  @P0 BRA `(.L_x_2) ;  /* 0x0000000000800947 */ /* 0x001fea0003800000 */
[----:B------:R-:W-:Y:S01]  /*0200*/  ISETP.NE.AND P0, PT, R11, RZ, PT ;  /* 0x000000ff0b00720c */ /* 0x000fe20003f05270 */
[----:B------:R-:W-:Y:S02]  /*0210*/  VIADD R0, R6, 0xffffffff ;  /* 0xffffffff06007836 */ /* 0x000fe40000000000 */
[----:B------:R-:W-:Y:S01]  /*0220*/  VIADD R2, R8, 0xffffffff ;  /* 0xffffffff08027836 */ /* 0x000fe20000000000 */
[----:B------:R-:W-:-:S04]  /*0230*/  ISETP.EQ.OR P0, PT, R9, RZ, !P0 ;  /* 0x000000ff0900720c */ /* 0x000fc80004702670 */
[----:B------:R-:W-:-:S04]  /*0240*/  ISETP.GE.U32.OR P0, PT, R9, R0, P0 ;  /* 0x000000000900720c */ /* 0x000fc80000706470 */
[----:B------:R-:W-:-:S13]  /*0250*/  ISETP.GE.U32.OR P0, PT, R11, R2, P0 ;  /* 0x000000020b00720c */ /* 0x000fda0000706470 */
[----:B------:R-:W-:Y:S05]  /*0260*/  @P0 BRA `(.L_x_2) ;  /* 0x0000000000640947 */ /* 0x000fea0003800000 */
[----:B------:R-:W-:Y:S01]  /*0270*/  LDS R0, [R4+-0x84] ;  /* 0xffff7c0004007984 */ /* 0x000fe20000000800 */
[----:B------:R-:W0:Y:S01]  /*0280*/  LDC.64 R2, c[0x0][0x388] ;  /* 0x0000e200ff027b82 */ /* 0x000e220000000a00 */
[----:B------:R-:W-:Y:S02]  /*0290*/  BSSY.RECONVERGENT B1, `(.L_x_3) ;  /* 0x0000015000017945 */ /* 0x000fe40003800200 */
[----:B------:R-:W-:Y:S04]  /*02a0*/  LDS R7, [R4+-0x80] ;  /* 0xffff800004077984 */ /* 0x000fe80000000800 */
[----:B------:R-:W1:Y:S04]  /*02b0*/  LDS R6, [R4+-0x7c] ;  /* 0xffff840004067984 */ /* 0x000e680000000800 */
[----:B------:R-:W-:Y:S04]  /*02c0*/  LDS R9, [R4+-0x4] ;  /* 0xfffffc0004097984 */ /* 0x000fe80000000800 */
[----:B------:R-:W2:Y:S04]  /*02d0*/  LDS R8, [R4+0x4] ;  /* 0x0000040004087984 */ /* 0x000ea80000000800 */
[----:B------:R-:W-:Y:S04]  /*02e0*/  LDS R11, [R4+0x7c] ;  /* 0x00007c00040b7984 */ /* 0x000fe80000000800 */
[----:B------:R-:W3:Y:S01]  /*02f0*/  LDS R10, [R4+0x80] ;  /* 0x00008000040a7984 */ /* 0x000ee20000000800 */
[----:B0-----:R-:W-:-:S03]  /*0300*/  IMAD.WIDE R2, R5, 0x4, R2 ;  /* 0x0000000405027825 */ /* 0x001fc600078e0202 */
[----:B------:R-:W0:Y:S01]  /*0310*/  LDS R13, [R4+0x84] ;  /* 0x00008400040d7984 */ /* 0x000e220000000800 */
[----:B------:R-:W-:Y:S01]  /*0320*/  IMAD.MOV.U32 R5, RZ, RZ, 0x1 ;  /* 0x00000001ff057424 */ /* 0x000fe200078e00ff */
[----:B-1----:R-:W-:-:S04]  /*0330*/  IADD3 R0, PT, PT, R6, R7, R0 ;  /* 0x0000000706007210 */ /* 0x002fc80007ffe000 */
[----:B--2---:R-:W-:-:S04]  /*0340*/  IADD3 R0, PT, PT, R8, R0, R9 ;  /* 0x0000000008007210 */ /* 0x004fc80007ffe009 */
[----:B---3--:R-:W-:-:S05]  /*0350*/  IADD3 R0, PT, PT, R10, R0, R11 ;  /* 0x000000000a007210 */ /* 0x008fca0007ffe00b */
[----:B0-----:R-:W-:-:S05]  /*0360*/  IMAD.IADD R0, R0, 0x1, R13 ;  /* 0x0000000100007824 */ /* 0x001fca00078e020d */
[----:B------:R-:W-:-:S13]  /*0370*/  ISETP.NE.AND P0, PT, R0, 0x3, PT ;  /* 0x000000030000780c */ /* 0x000fda0003f05270 */
[----:B------:R-:W-:Y:S05]  /*0380*/  @!P0 BRA `(.L_x_4) ;  /* 0x0000000000148947 */ /* 0x000fea0003800000 */
[----:B------:R-:W-:-:S13]  /*0390*/  ISETP.NE.AND P1, PT, R0, 0x2, PT ;  /* 0x000000020000780c */ /* 0x000fda0003f25270 */
[----:B------:R-:W0:Y:S02]  /*03a0*/  @!P1 LDS R4, [R4] ;  /* 0x0000000004049984 */ /* 0x000e240000000800 */
[----:B0-----:R-:W-:-:S04]  /*03b0*/  @!P1 ISETP.NE.AND P0, PT, R4, RZ, PT ;  /* 0x000000ff0400920c */ /* 0x001fc80003f05270 */
[----:B------:R-:W-:Y:S01]  /*03c0*/  @!P1 SEL R5, RZ, 0x1, !P0 ;  /* 0x00000001ff059807 */ /* 0x000fe20004000000 */
[----:B------:R-:W-:-:S08]  /*03d0*/  @P1 IMAD.MOV.U32 R5, RZ, RZ, RZ ;  /* 0x000000ffff051224 */ /* 0x000fd000078e00ff */
.L_x_4:
[----:B------:R-:W-:Y:S05]  /*03e0*/  BSYNC.RECONVERGENT B1 ;  /* 0x0000000000017941 */ /* 0x000fea0003800200 */
.L_x_3:
[----:B------:R0:W-:Y:S02]  /*03f0*/  STG.E desc[UR8][R2.64], R5 ;  /* 0x0000000502007986 */ /* 0x0001e4000c101908 */
.L_x_2:
[----:B------:R-:W-:Y:S05]  /*0400*/  BSYNC.RECONVERGENT B0 ;  /* 0x0000000000007941 */ /* 0x000fea0003800200 */
.L_x_1:
[----:B------:R-:W-:Y:S06]  /*0410*/  BAR.SYNC.DEFER_BLOCKING 0x0 ;  /* 0x0000000000007b1d */ /* 0x000fec0000010000 */
[----:B------:R-:W-:Y:S05]  /*0420*/  EXIT ;  /* 0x000000000000794d */ /* 0x000fea0003800000 */
.L_x_5:
        /* <DEDUP_REMOVED lines=13> */
.L_x_7:


//--------------------- .nv.shared.reserved.0     --------------------------
	.section	.nv.shared.reserved.0,"aw",@nobits
	.weak		__nv_reservedSMEM_offset_0_alias
	.size		__nv_reservedSMEM_offset_0_alias, 0, 64
	.other		__nv_reservedSMEM_offset_0_alias,@"STO_CUDA_RESERVED_SHARED STV_DEFAULT"
__nv_reservedSMEM_offset_0_alias:
	.zero		0
	.zero		64


//--------------------- .nv.shared._Z16GameOfLifeKernelPjS_ii --------------------------
	.section	.nv.shared._Z16GameOfLifeKernelPjS_ii,"aw",@nobits
	.sectionflags	@""
	.align	4
.nv.shared._Z16GameOfLifeKernelPjS_ii:
	.zero		5120


//--------------------- .nv.constant0._Z12my_game_cudaPiS_S_i --------------------------
	.section	.nv.constant0._Z12my_game_cudaPiS_S_i,"a",@progbits
	.sectionflags	@""
	.align	4
.nv.constant0._Z12my_game_cudaPiS_S_i:
	.zero		924


//--------------------- .nv.constant0._Z16GameOfLifeKernelPjS_ii --------------------------
	.section	.nv.constant0._Z16GameOfLifeKernelPjS_ii,"a",@progbits
	.sectionflags	@""
	.align	4
.nv.constant0._Z16GameOfLifeKernelPjS_ii:
	.zero		920


//--------------------- SYMBOLS --------------------------

	.type		.nv.reservedSmem.offset0,@object
	.size		.nv.reservedSmem.offset0,0x4
	.type		.nv.reservedSmem.cap,@object
	.size		.nv.reservedSmem.cap,0x4
